	.headerflags	@"EF_CUDA_TEXMODE_UNIFIED EF_CUDA_64BIT_ADDRESS EF_CUDA_ACCELERATORS EF_CUDA_SM90 EF_CUDA_VIRTUAL_SM(EF_CUDA_SM90)"
	.elftype	@"ET_EXEC"


//--------------------- .nv.info                  --------------------------
	.section	.nv.info,"",@"SHT_CUDA_INFO"
	.align	4


	//----- nvinfo : EIATTR_REGCOUNT
	.align		4
        /*0000*/ 	.byte	0x04, 0x2f
        /*0002*/ 	.short	(.L_2 - .L_1)
	.align		4
.L_1:
        /*0004*/ 	.word	index@(triton_per_fused__native_batch_norm_legit_add_6)
        /*0008*/ 	.word	0x00000020


	//----- nvinfo : EIATTR_MIN_STACK_SIZE
	.align		4
.L_2:
        /*000c*/ 	.byte	0x04, 0x12
        /*000e*/ 	.short	(.L_4 - .L_3)
	.align		4
.L_3:
        /*0010*/ 	.word	index@(triton_per_fused__native_batch_norm_legit_add_6)
        /*0014*/ 	.word	0x00000000


	//----- nvinfo : EIATTR_FRAME_SIZE
	.align		4
.L_4:
        /*0018*/ 	.byte	0x04, 0x11
        /*001a*/ 	.short	(.L_6 - .L_5)
	.align		4
.L_5:
        /*001c*/ 	.word	index@(triton_per_fused__native_batch_norm_legit_add_6)
        /*0020*/ 	.word	0x00000000


	//----- nvinfo : EIATTR_MIN_STACK_SIZE
	.align		4
.L_6:
        /*0024*/ 	.byte	0x04, 0x12
        /*0026*/ 	.short	(.L_8 - .L_7)
	.align		4
.L_7:
        /*0028*/ 	.word	index@(triton_per_fused__native_batch_norm_legit_add_6)
        /*002c*/ 	.word	0x00000000
.L_8:


//--------------------- .nv.info.triton_per_fused__native_batch_norm_legit_add_6 --------------------------
	.section	.nv.info.triton_per_fused__native_batch_norm_legit_add_6,"",@"SHT_CUDA_INFO"
	.sectionflags	@""
	.align	4


	//----- nvinfo : EIATTR_CUDA_API_VERSION
	.align		4
        /*0000*/ 	.byte	0x04, 0x37
        /*0002*/ 	.short	(.L_10 - .L_9)
.L_9:
        /*0004*/ 	.word	0x0000007c


	//----- nvinfo : EIATTR_KPARAM_INFO
	.align		4
.L_10:
        /*0008*/ 	.byte	0x04, 0x17
        /*000a*/ 	.short	(.L_12 - .L_11)
.L_11:
        /*000c*/ 	.word	0x00000000
        /*0010*/ 	.short	0x0006
        /*0012*/ 	.short	0x002c
        /*0014*/ 	.byte	0x00, 0xf0, 0x11, 0x00


	//----- nvinfo : EIATTR_KPARAM_INFO
	.align		4
.L_12:
        /*0018*/ 	.byte	0x04, 0x17
        /*001a*/ 	.short	(.L_14 - .L_13)
.L_13:
        /*001c*/ 	.word	0x00000000
        /*0020*/ 	.short	0x0005
        /*0022*/ 	.short	0x0028
        /*0024*/ 	.byte	0x00, 0xf0, 0x11, 0x00


	//----- nvinfo : EIATTR_KPARAM_INFO
	.align		4
.L_14:
        /*0028*/ 	.byte	0x04, 0x17
        /*002a*/ 	.short	(.L_16 - .L_15)
.L_15:
        /*002c*/ 	.word	0x00000000
        /*0030*/ 	.short	0x0004
        /*0032*/ 	.short	0x0020
        /*0034*/ 	.byte	0x00, 0xf4, 0x21, 0x00


	//----- nvinfo : EIATTR_KPARAM_INFO
	.align		4
.L_16:
        /*0038*/ 	.byte	0x04, 0x17
        /*003a*/ 	.short	(.L_18 - .L_17)
.L_17:
        /*003c*/ 	.word	0x00000000
        /*0040*/ 	.short	0x0003
        /*0042*/ 	.short	0x0018
        /*0044*/ 	.byte	0x00, 0xf4, 0x21, 0x00


	//----- nvinfo : EIATTR_KPARAM_INFO
	.align		4
.L_18:
        /*0048*/ 	.byte	0x04, 0x17
        /*004a*/ 	.short	(.L_20 - .L_19)
.L_19:
        /*004c*/ 	.word	0x00000000
        /*0050*/ 	.short	0x0002
        /*0052*/ 	.short	0x0010
        /*0054*/ 	.byte	0x00, 0xf4, 0x21, 0x00


	//----- nvinfo : EIATTR_KPARAM_INFO
	.align		4
.L_20:
        /*0058*/ 	.byte	0x04, 0x17
        /*005a*/ 	.short	(.L_22 - .L_21)
.L_21:
        /*005c*/ 	.word	0x00000000
        /*0060*/ 	.short	0x0001
        /*0062*/ 	.short	0x0008
        /*0064*/ 	.byte	0x00, 0xf4, 0x21, 0x00


	//----- nvinfo : EIATTR_KPARAM_INFO
	.align		4
.L_22:
        /*0068*/ 	.byte	0x04, 0x17
        /*006a*/ 	.short	(.L_24 - .L_23)
.L_23:
        /*006c*/ 	.word	0x00000000
        /*0070*/ 	.short	0x0000
        /*0072*/ 	.short	0x0000
        /*0074*/ 	.byte	0x00, 0xf4, 0x21, 0x00


	//----- nvinfo : EIATTR_SPARSE_MMA_MASK
	.align		4
.L_24:
        /*0078*/ 	.byte	0x03, 0x50
        /*007a*/ 	.short	0x0000


	//----- nvinfo : EIATTR_MAXREG_COUNT
	.align		4
        /*007c*/ 	.byte	0x03, 0x1b
        /*007e*/ 	.short	0x00ff


	//----- nvinfo : EIATTR_COOP_GROUP_MASK_REGIDS
	.align		4
        /*0080*/ 	.byte	0x04, 0x29
        /*0082*/ 	.short	(.L_26 - .L_25)


	//   ....[0]....
.L_25:
        /*0084*/ 	.word	0xffffffff


	//   ....[1]....
        /*0088*/ 	.word	0xffffffff


	//   ....[2]....
        /*008c*/ 	.word	0xffffffff


	//   ....[3]....
        /*0090*/ 	.word	0xffffffff


	//   ....[4]....
        /*0094*/ 	.word	0xffffffff


	//   ....[5]....
        /*0098*/ 	.word	0xffffffff


	//   ....[6]....
        /*009c*/ 	.word	0xffffffff


	//   ....[7]....
        /*00a0*/ 	.word	0xffffffff


	//   ....[8]....
        /*00a4*/ 	.word	0xffffffff


	//   ....[9]....
        /*00a8*/ 	.word	0xffffffff


	//   ....[10]....
        /*00ac*/ 	.word	0xffffffff


	//   ....[11]....
        /*00b0*/ 	.word	0xffffffff


	//   ....[12]....
        /*00b4*/ 	.word	0xffffffff


	//   ....[13]....
        /*00b8*/ 	.word	0xffffffff


	//   ....[14]....
        /*00bc*/ 	.word	0xffffffff


	//   ....[15]....
        /*00c0*/ 	.word	0xffffffff


	//   ....[16]....
        /*00c4*/ 	.word	0xffffffff


	//   ....[17]....
        /*00c8*/ 	.word	0xffffffff


	//   ....[18]....
        /*00cc*/ 	.word	0xffffffff


	//   ....[19]....
        /*00d0*/ 	.word	0xffffffff


	//----- nvinfo : EIATTR_COOP_GROUP_INSTR_OFFSETS
	.align		4
.L_26:
        /*00d4*/ 	.byte	0x04, 0x28
        /*00d6*/ 	.short	(.L_28 - .L_27)


	//   ....[0]....
.L_27:
        /*00d8*/ 	.word	0x000003f0


	//   ....[1]....
        /*00dc*/ 	.word	0x00000400


	//   ....[2]....
        /*00e0*/ 	.word	0x000004f0


	//   ....[3]....
        /*00e4*/ 	.word	0x00000510


	//   ....[4]....
        /*00e8*/ 	.word	0x000005c0


	//   ....[5]....
        /*00ec*/ 	.word	0x00000690


	//   ....[6]....
        /*00f0*/ 	.word	0x00000700


	//   ....[7]....
        /*00f4*/ 	.word	0x00000720


	//   ....[8]....
        /*00f8*/ 	.word	0x00000770


	//   ....[9]....
        /*00fc*/ 	.word	0x00000790


	//   ....[10]....
        /*0100*/ 	.word	0x000008f0


	//   ....[11]....
        /*0104*/ 	.word	0x00000960


	//   ....[12]....
        /*0108*/ 	.word	0x00000970


	//   ....[13]....
        /*010c*/ 	.word	0x000009c0


	//   ....[14]....
        /*0110*/ 	.word	0x00000a00


	//   ....[15]....
        /*0114*/ 	.word	0x00000a40


	//   ....[16]....
        /*0118*/ 	.word	0x00000a60


	//   ....[17]....
        /*011c*/ 	.word	0x00000aa0


	//   ....[18]....
        /*0120*/ 	.word	0x00000b20


	//   ....[19]....
        /*0124*/ 	.word	0x00000b50


	//----- nvinfo : EIATTR_EXIT_INSTR_OFFSETS
	.align		4
.L_28:
        /*0128*/ 	.byte	0x04, 0x1c
        /*012a*/ 	.short	(.L_30 - .L_29)


	//   ....[0]....
.L_29:
        /*012c*/ 	.word	0x00000f20


	//   ....[1]....
        /*0130*/ 	.word	0x00000f50


	//----- nvinfo : EIATTR_REQNTID
	.align		4
.L_30:
        /*0134*/ 	.byte	0x04, 0x10
        /*0136*/ 	.short	(.L_32 - .L_31)
.L_31:
        /*0138*/ 	.word	0x00000080
        /*013c*/ 	.word	0x00000001
        /*0140*/ 	.word	0x00000001


	//----- nvinfo : EIATTR_CBANK_PARAM_SIZE
	.align		4
.L_32:
        /*0144*/ 	.byte	0x03, 0x19
        /*0146*/ 	.short	0x0030


	//----- nvinfo : EIATTR_PARAM_CBANK
	.align		4
        /*0148*/ 	.byte	0x04, 0x0a
        /*014a*/ 	.short	(.L_34 - .L_33)
	.align		4
.L_33:
        /*014c*/ 	.word	index@(.nv.constant0.triton_per_fused__native_batch_norm_legit_add_6)
        /*0150*/ 	.short	0x0210
        /*0152*/ 	.short	0x0030


	//----- nvinfo : EIATTR_SW_WAR
	.align		4
.L_34:
        /*0154*/ 	.byte	0x04, 0x36
        /*0156*/ 	.short	(.L_36 - .L_35)
.L_35:
        /*0158*/ 	.word	0x00000008
.L_36:


//--------------------- .nv.callgraph             --------------------------
	.section	.nv.callgraph,"",@"SHT_CUDA_CALLGRAPH"
	.align	4
	.sectionentsize	8
	.align		4
        /*0000*/ 	.word	0x00000000
	.align		4
        /*0004*/ 	.word	0xffffffff
	.align		4
        /*0008*/ 	.word	0x00000000
	.align		4
        /*000c*/ 	.word	0xfffffffe
	.align		4
        /*0010*/ 	.word	0x00000000
	.align		4
        /*0014*/ 	.word	0xfffffffd
	.align		4
        /*0018*/ 	.word	0x00000000
	.align		4
        /*001c*/ 	.word	0xfffffffc


//--------------------- .nv.constant4             --------------------------
	.section	.nv.constant4,"a",@progbits
	.align	8
	.align		8
.nv.constant4:
        /*0000*/ 	.dword	_$_str


//--------------------- .text.triton_per_fused__native_batch_norm_legit_add_6 --------------------------
	.section	.text.triton_per_fused__native_batch_norm_legit_add_6,"ax",@progbits
	.sectionflags	@"SHF_BARRIERS=1"
	.align	128
        .global         triton_per_fused__native_batch_norm_legit_add_6
        .type           triton_per_fused__native_batch_norm_legit_add_6,@function
        .size           triton_per_fused__native_batch_norm_legit_add_6,(.L_x_1 - triton_per_fused__native_batch_norm_legit_add_6)
        .other          triton_per_fused__native_batch_norm_legit_add_6,@"STO_CUDA_ENTRY STV_DEFAULT"
triton_per_fused__native_batch_norm_legit_add_6:
.text.triton_per_fused__native_batch_norm_legit_add_6:
[----:B------:R-:W0:Y:S02]  /*0000*/  LDC R1, c[0x0][0x28] ;  /* 0x00000a00ff017b82 */ /* 0x000e240000000800 */
[----:B------:R-:W1:Y:S01]  /*0010*/  S2R R3, SR_CTAID.X ;  /* 0x0000000000037919 */ /* 0x000e620000002500 */
[----:B------:R-:W2:Y:S01]  /*0020*/  LDC.64 R12, c[0x0][0x210] ;  /* 0x00008400ff0c7b82 */ /* 0x000ea20000000a00 */
[----:B------:R-:W-:Y:S01]  /*0030*/  CS2R R10, SRZ ;  /* 0x00000000000a7805 */ /* 0x000fe2000001ff00 */
[----:B------:R-:W-:Y:S01]  /*0040*/  ULDC.64 UR6, c[0x0][0x208] ;  /* 0x0000820000067ab9 */ /* 0x000fe20000000a00 */
[----:B------:R-:W3:Y:S05]  /*0050*/  S2R R2, SR_TID.X ;  /* 0x0000000000027919 */ /* 0x000eea0000002100 */
[----:B------:R-:W4:Y:S01]  /*0060*/  LDC.64 R20, c[0x0][0x218] ;  /* 0x00008600ff147b82 */ /* 0x000f220000000a00 */
[----:B-1----:R-:W-:-:S02]  /*0070*/  IMAD.SHL.U32 R3, R3, 0x20, RZ ;  /* 0x0000002003037824 */ /* 0x002fc400078e00ff */
[C---:B---3--:R-:W-:Y:S01]  /*0080*/  IMAD.SHL.U32 R18, R2.reuse, 0x4, RZ ;  /* 0x0000000402127824 */ /* 0x048fe200078e00ff */
[--C-:B------:R-:W-:Y:S02]  /*0090*/  SHF.R.U32.HI R6, RZ, 0x3, R2.reuse ;  /* 0x00000003ff067819 */ /* 0x100fe40000011602 */
[----:B------:R-:W-:Y:S02]  /*00a0*/  LOP3.LUT R0, R2, 0x70, RZ, 0xc0, !PT ;  /* 0x0000007002007812 */ /* 0x000fe400078ec0ff */
[----:B------:R-:W-:Y:S02]  /*00b0*/  LOP3.LUT R4, R3, 0x1c, R18, 0xf8, !PT ;  /* 0x0000001c03047812 */ /* 0x000fe400078ef812 */
[----:B------:R-:W-:Y:S02]  /*00c0*/  SHF.R.U32.HI R22, RZ, 0x2, R2 ;  /* 0x00000002ff167819 */ /* 0x000fe40000011602 */
[----:B------:R-:W-:Y:S02]  /*00d0*/  SHF.R.S32.HI R5, RZ, 0x1f, R4 ;  /* 0x0000001fff057819 */ /* 0x000fe40000011404 */
[----:B------:R-:W-:-:S02]  /*00e0*/  ISETP.GE.AND P1, PT, R4, 0x400, PT ;  /* 0x000004000400780c */ /* 0x000fc40003f26270 */
[----:B------:R-:W-:Y:S02]  /*00f0*/  LEA.HI R7, R5, R4, RZ, 0x8 ;  /* 0x0000000405077211 */ /* 0x000fe400078f40ff */
[----:B------:R-:W-:Y:S02]  /*0100*/  SGXT.U32 R5, R6, 0x1 ;  /* 0x000000010605781a */ /* 0x000fe40000000000 */
[----:B------:R-:W-:Y:S02]  /*0110*/  SHF.R.U32.HI R6, RZ, 0x3, R0 ;  /* 0x00000003ff067819 */ /* 0x000fe40000011600 */
[C---:B------:R-:W-:Y:S01]  /*0120*/  LOP3.LUT R9, R7.reuse, 0xffffff00, RZ, 0xc0, !PT ;  /* 0xffffff0007097812 */ /* 0x040fe200078ec0ff */
[----:B------:R-:W-:Y:S01]  /*0130*/  IMAD.SHL.U32 R7, R7, 0x10, RZ ;  /* 0x0000001007077824 */ /* 0x000fe200078e00ff */
[----:B------:R-:W-:Y:S02]  /*0140*/  LOP3.LUT R5, R6, R5, RZ, 0xfc, !PT ;  /* 0x0000000506057212 */ /* 0x000fe400078efcff */
[----:B------:R-:W-:Y:S01]  /*0150*/  SGXT.U32 R22, R22, 0x2 ;  /* 0x000000021616781a */ /* 0x000fe20000000000 */
[----:B------:R-:W-:Y:S01]  /*0160*/  IMAD.IADD R6, R4, 0x1, -R9 ;  /* 0x0000000104067824 */ /* 0x000fe200078e0a09 */
[----:B------:R-:W-:-:S02]  /*0170*/  LOP3.LUT R7, R7, 0xfffff000, RZ, 0xc0, !PT ;  /* 0xfffff00007077812 */ /* 0x000fc400078ec0ff */
[----:B------:R-:W-:Y:S01]  /*0180*/  CS2R R8, SRZ ;  /* 0x0000000000087805 */ /* 0x000fe2000001ff00 */
[----:B------:R-:W-:Y:S01]  /*0190*/  IMAD R6, R5, 0x100, R6 ;  /* 0x0000010005067824 */ /* 0x000fe200078e0206 */
[----:B------:R-:W-:-:S03]  /*01a0*/  SHF.R.U32.HI R5, RZ, 0x2, R0 ;  /* 0x00000002ff057819 */ /* 0x000fc60000011600 */
[----:B------:R-:W-:-:S04]  /*01b0*/  IMAD.IADD R7, R7, 0x1, R6 ;  /* 0x0000000107077824 */ /* 0x000fc800078e0206 */
[----:B--2---:R-:W-:Y:S01]  /*01c0*/  IMAD.WIDE R12, R7, 0x4, R12 ;  /* 0x00000004070c7825 */ /* 0x004fe200078e020c */
[----:B------:R-:W-:-:S04]  /*01d0*/  LOP3.LUT R22, R5, R22, RZ, 0xfc, !PT ;  /* 0x0000001605167212 */ /* 0x000fc800078efcff */
[----:B------:R-:W2:Y:S01]  /*01e0*/  @!P1 LDG.E.128 R8, desc[UR6][R12.64] ;  /* 0x000000060c089981 */ /* 0x000ea2000c1e1d00 */
[----:B------:R-:W-:Y:S02]  /*01f0*/  LOP3.LUT R5, R22, R3, RZ, 0xfc, !PT ;  /* 0x0000000316057212 */ /* 0x000fe400078efcff */
[----:B------:R-:W-:Y:S02]  /*0200*/  CS2R R6, SRZ ;  /* 0x0000000000067805 */ /* 0x000fe4000001ff00 */
[----:B------:R-:W-:Y:S02]  /*0210*/  LOP3.LUT R0, R18, 0xc, RZ, 0xc0, !PT ;  /* 0x0000000c12007812 */ /* 0x000fe400078ec0ff */
[----:B------:R-:W-:-:S03]  /*0220*/  ISETP.GE.AND P2, PT, R5, 0x400, PT ;  /* 0x000004000500780c */ /* 0x000fc60003f46270 */
[----:B------:R-:W-:Y:S01]  /*0230*/  IMAD R0, R5, 0x10, R0 ;  /* 0x0000001005007824 */ /* 0x000fe200078e0200 */
[----:B------:R-:W-:-:S03]  /*0240*/  CS2R R4, SRZ ;  /* 0x0000000000047805 */ /* 0x000fc6000001ff00 */
[----:B----4-:R-:W-:-:S06]  /*0250*/  IMAD.WIDE R20, R0, 0x4, R20 ;  /* 0x0000000400147825 */ /* 0x010fcc00078e0214 */
[----:B------:R1:W3:Y:S01]  /*0260*/  @!P2 LDG.E.128 R4, desc[UR6][R20.64] ;  /* 0x000000061404a981 */ /* 0x0002e2000c1e1d00 */
[----:B------:R-:W4:Y:S01]  /*0270*/  S2UR UR5, SR_CgaCtaId ;  /* 0x00000000000579c3 */ /* 0x000f220000008800 */
[----:B------:R-:W-:Y:S01]  /*0280*/  IMAD.SHL.U32 R17, R2, 0x80, RZ ;  /* 0x0000008002117824 */ /* 0x000fe200078e00ff */
[----:B------:R-:W-:-:S04]  /*0290*/  UMOV UR4, 0x400 ;  /* 0x0000040000047882 */ /* 0x000fc80000000000 */
[----:B------:R-:W-:-:S04]  /*02a0*/  LOP3.LUT R23, R17, 0x180, RZ, 0xc0, !PT ;  /* 0x0000018011177812 */ /* 0x000fc800078ec0ff */
[C---:B------:R-:W-:Y:S02]  /*02b0*/  LOP3.LUT R24, R23.reuse, 0x20, RZ, 0xfc, !PT ;  /* 0x0000002017187812 */ /* 0x040fe400078efcff */
[C---:B------:R-:W-:Y:S02]  /*02c0*/  LOP3.LUT R25, R23.reuse, 0x40, RZ, 0xfc, !PT ;  /* 0x0000004017197812 */ /* 0x040fe400078efcff */
[----:B-1----:R-:W-:Y:S02]  /*02d0*/  LOP3.LUT R21, R23, 0x60, RZ, 0xfc, !PT ;  /* 0x0000006017157812 */ /* 0x002fe400078efcff */
[----:B------:R-:W-:Y:S01]  /*02e0*/  LOP3.LUT R17, R22, R23, RZ, 0xfc, !PT ;  /* 0x0000001716117212 */ /* 0x000fe200078efcff */
[----:B----4-:R-:W-:-:S06]  /*02f0*/  UPRMT UR4, UR5, 0x654, UR4 ;  /* 0x0000065405047896 */ /* 0x010fcc0008000004 */
[----:B------:R-:W-:Y:S02]  /*0300*/  LEA.HI R22, R23, UR4, RZ, 0x1d ;  /* 0x0000000417167c11 */ /* 0x000fe4000f8fe8ff */
[----:B------:R-:W-:Y:S02]  /*0310*/  LEA.HI R24, R24, UR4, RZ, 0x1d ;  /* 0x0000000418187c11 */ /* 0x000fe4000f8fe8ff */
[----:B------:R-:W-:Y:S01]  /*0320*/  LEA.HI R20, R25, UR4, RZ, 0x1d ;  /* 0x0000000419147c11 */ /* 0x000fe2000f8fe8ff */
[----:B------:R-:W-:Y:S01]  /*0330*/  IMAD R22, R17, 0x4, R22 ;  /* 0x0000000411167824 */ /* 0x000fe200078e0216 */
[----:B------:R-:W-:Y:S01]  /*0340*/  LEA.HI R26, R21, UR4, RZ, 0x1d ;  /* 0x00000004151a7c11 */ /* 0x000fe2000f8fe8ff */
[C---:B------:R-:W-:Y:S02]  /*0350*/  IMAD R23, R17.reuse, 0x4, R24 ;  /* 0x0000000411177824 */ /* 0x040fe400078e0218 */
[C---:B------:R-:W-:Y:S02]  /*0360*/  IMAD R21, R17.reuse, 0x4, R20 ;  /* 0x0000000411157824 */ /* 0x040fe400078e0214 */
[----:B------:R-:W-:Y:S01]  /*0370*/  IMAD R17, R17, 0x4, R26 ;  /* 0x0000000411117824 */ /* 0x000fe200078e021a */
[----:B------:R-:W-:-:S02]  /*0380*/  LOP3.LUT P3, RZ, R2, 0x18, RZ, 0xc0, !PT ;  /* 0x0000001802ff7812 */ /* 0x000fc4000786c0ff */
[----:B------:R-:W-:Y:S02]  /*0390*/  ISETP.GE.AND P4, PT, R2, 0x80, PT ;  /* 0x000000800200780c */ /* 0x000fe40003f86270 */
[----:B--2---:R-:W-:Y:S02]  /*03a0*/  SEL R15, R8, RZ, !P1 ;  /* 0x000000ff080f7207 */ /* 0x004fe40004800000 */
[----:B------:R-:W-:Y:S02]  /*03b0*/  SEL R24, R9, RZ, !P1 ;  /* 0x000000ff09187207 */ /* 0x000fe40004800000 */
[----:B------:R-:W-:Y:S02]  /*03c0*/  FSEL R8, R15, RZ, !P1 ;  /* 0x000000ff0f087208 */ /* 0x000fe40004800000 */
[----:B------:R-:W-:Y:S02]  /*03d0*/  FSEL R9, R24, RZ, !P1 ;  /* 0x000000ff18097208 */ /* 0x000fe40004800000 */
[----:B------:R-:W-:Y:S01]  /*03e0*/  SEL R25, R10, RZ, !P1 ;  /* 0x000000ff0a197207 */ /* 0x000fe20004800000 */
[----:B------:R-:W1:Y:S04]  /*03f0*/  SHFL.BFLY PT, R19, R8, 0x10, 0x1f ;  /* 0x0e001f0008137f89 */ /* 0x000e6800000e0000 */
[----:B------:R-:W2:Y:S01]  /*0400*/  SHFL.BFLY PT, R28, R9, 0x10, 0x1f ;  /* 0x0e001f00091c7f89 */ /* 0x000ea200000e0000 */
[----:B---3--:R-:W-:-:S02]  /*0410*/  SEL R27, R4, RZ, !P2 ;  /* 0x000000ff041b7207 */ /* 0x008fc40005000000 */
[----:B------:R-:W-:Y:S02]  /*0420*/  SEL R26, R5, RZ, !P2 ;  /* 0x000000ff051a7207 */ /* 0x000fe40005000000 */
[----:B------:R-:W-:Y:S02]  /*0430*/  CS2R R4, SRZ ;  /* 0x0000000000047805 */ /* 0x000fe4000001ff00 */
[----:B------:R-:W-:Y:S01]  /*0440*/  SEL R29, R6, RZ, !P2 ;  /* 0x000000ff061d7207 */ /* 0x000fe20005000000 */
[----:B------:R3:W-:Y:S01]  /*0450*/  STS [R22], R27 ;  /* 0x0000001b16007388 */ /* 0x0007e20000000800 */
[----:B------:R-:W-:Y:S02]  /*0460*/  SEL R20, R7, RZ, !P2 ;  /* 0x000000ff07147207 */ /* 0x000fe40005000000 */
[----:B------:R-:W-:Y:S01]  /*0470*/  CS2R R6, SRZ ;  /* 0x0000000000067805 */ /* 0x000fe2000001ff00 */
[----:B------:R4:W-:Y:S04]  /*0480*/  STS [R23+0x80], R26 ;  /* 0x0000801a17007388 */ /* 0x0009e80000000800 */
[----:B------:R5:W-:Y:S01]  /*0490*/  STS [R21+0x100], R29 ;  /* 0x0001001d15007388 */ /* 0x000be20000000800 */
[----:B-1----:R-:W-:Y:S01]  /*04a0*/  FADD R19, R8, R19 ;  /* 0x0000001308137221 */ /* 0x002fe20000000000 */
[----:B------:R-:W-:-:S02]  /*04b0*/  FSEL R8, R25, RZ, !P1 ;  /* 0x000000ff19087208 */ /* 0x000fc40004800000 */
[----:B------:R1:W-:Y:S01]  /*04c0*/  STS [R17+0x180], R20 ;  /* 0x0001801411007388 */ /* 0x0003e20000000800 */
[----:B------:R-:W-:Y:S01]  /*04d0*/  BAR.SYNC.DEFER_BLOCKING 0x0 ;  /* 0x0000000000007b1d */ /* 0x000fe20000010000 */
[----:B---3--:R-:W-:-:S05]  /*04e0*/  IMAD.SHL.U32 R22, R2, 0x10, RZ ;  /* 0x0000001002167824 */ /* 0x008fca00078e00ff */
[----:B------:R-:W3:Y:S01]  /*04f0*/  SHFL.BFLY PT, R10, R19, 0x8, 0x1f ;  /* 0x0d001f00130a7f89 */ /* 0x000ee200000e0000 */
[----:B----4-:R-:W-:-:S03]  /*0500*/  SHF.R.U32.HI R26, RZ, 0x5, R2 ;  /* 0x00000005ff1a7819 */ /* 0x010fc60000011602 */
[----:B------:R-:W4:Y:S01]  /*0510*/  SHFL.BFLY PT, R29, R8, 0x10, 0x1f ;  /* 0x0e001f00081d7f89 */ /* 0x000f2200000e0000 */
[----:B-----5:R-:W-:Y:S02]  /*0520*/  SHF.R.U32.HI R21, RZ, 0x1, R2 ;  /* 0x00000001ff157819 */ /* 0x020fe40000011602 */
[----:B------:R-:W-:Y:S02]  /*0530*/  LOP3.LUT R23, R22, 0x7f0, RZ, 0xc0, !PT ;  /* 0x000007f016177812 */ /* 0x000fe400078ec0ff */
[----:B------:R-:W-:Y:S02]  /*0540*/  SGXT.U32 R22, R26, 0x2 ;  /* 0x000000021a16781a */ /* 0x000fe40000000000 */
[----:B------:R-:W-:Y:S02]  /*0550*/  LOP3.LUT R21, R21, 0x3c, RZ, 0xc0, !PT ;  /* 0x0000003c15157812 */ /* 0x000fe400078ec0ff */
[----:B------:R-:W-:Y:S01]  /*0560*/  LOP3.LUT R26, R18, 0x1c, RZ, 0xc0, !PT ;  /* 0x0000001c121a7812 */ /* 0x000fe200078ec0ff */
[----:B-1----:R-:W-:Y:S01]  /*0570*/  IMAD.SHL.U32 R20, R22, 0x4, RZ ;  /* 0x0000000416147824 */ /* 0x002fe200078e00ff */
[----:B------:R1:W5:Y:S01]  /*0580*/  @!P1 LDG.E.128 R4, desc[UR6][R12.64] ;  /* 0x000000060c049981 */ /* 0x000362000c1e1d00 */
[----:B--2---:R-:W-:Y:S01]  /*0590*/  FADD R28, R9, R28 ;  /* 0x0000001c091c7221 */ /* 0x004fe20000000000 */
[----:B------:R-:W-:-:S02]  /*05a0*/  LOP3.LUT P0, RZ, R2, 0x3, RZ, 0xc0, !PT ;  /* 0x0000000302ff7812 */ /* 0x000fc4000780c0ff */
[----:B------:R-:W-:Y:S02]  /*05b0*/  LOP3.LUT R3, R3, 0x1f, R2, 0xf8, !PT ;  /* 0x0000001f03037812 */ /* 0x000fe400078ef802 */
[----:B------:R-:W2:Y:S01]  /*05c0*/  SHFL.BFLY PT, R9, R28, 0x8, 0x1f ;  /* 0x0d001f001c097f89 */ /* 0x000ea200000e0000 */
[----:B------:R-:W-:Y:S02]  /*05d0*/  ISETP.LT.AND P0, PT, R2, 0x80, !P0 ;  /* 0x000000800200780c */ /* 0x000fe40004701270 */
[----:B-1----:R-:W-:Y:S01]  /*05e0*/  IADD3 R13, R23, UR4, R21 ;  /* 0x00000004170d7c10 */ /* 0x002fe2000fffe015 */
[----:B------:R-:W-:Y:S02]  /*05f0*/  IMAD.SHL.U32 R23, R26, 0x10, RZ ;  /* 0x000000101a177824 */ /* 0x000fe400078e00ff */
[----:B---3--:R-:W-:Y:S01]  /*0600*/  FADD R12, R19, R10 ;  /* 0x0000000a130c7221 */ /* 0x008fe20000000000 */
[----:B----4-:R-:W-:Y:S01]  /*0610*/  FADD R29, R8, R29 ;  /* 0x0000001d081d7221 */ /* 0x010fe20000000000 */
[----:B------:R-:W-:Y:S01]  /*0620*/  LDS R17, [R13] ;  /* 0x000000000d117984 */ /* 0x000fe20000000800 */
[----:B------:R-:W-:-:S03]  /*0630*/  LOP3.LUT R27, R23, R20, RZ, 0xfc, !PT ;  /* 0x00000014171b7212 */ /* 0x000fc600078efcff */
[----:B------:R-:W-:Y:S04]  /*0640*/  LDS R21, [R13+0x4] ;  /* 0x000004000d157984 */ /* 0x000fe80000000800 */
[----:B------:R-:W-:Y:S04]  /*0650*/  LDS R20, [R13+0x8] ;  /* 0x000008000d147984 */ /* 0x000fe80000000800 */
[----:B------:R-:W-:Y:S01]  /*0660*/  LDS R19, [R13+0xc] ;  /* 0x00000c000d137984 */ /* 0x000fe20000000800 */
[----:B--2---:R-:W-:Y:S01]  /*0670*/  FADD R8, R28, R9 ;  /* 0x000000091c087221 */ /* 0x004fe20000000000 */
[----:B------:R-:W-:Y:S06]  /*0680*/  BAR.SYNC.DEFER_BLOCKING 0x0 ;  /* 0x0000000000007b1d */ /* 0x000fec0000010000 */
[----:B------:R-:W1:Y:S04]  /*0690*/  SHFL.BFLY PT, R10, R29, 0x8, 0x1f ;  /* 0x0d001f001d0a7f89 */ /* 0x000e6800000e0000 */
[----:B------:R2:W-:Y:S04]  /*06a0*/  @!P3 STS [R27+UR4], R12 ;  /* 0x0000000c1b00b988 */ /* 0x0005e80008000804 */
[----:B------:R-:W-:Y:S01]  /*06b0*/  @!P3 STS [R27+UR4+0x10], R8 ;  /* 0x000010081b00b988 */ /* 0x000fe20008000804 */
[----:B-1----:R-:W-:Y:S01]  /*06c0*/  FADD R13, R29, R10 ;  /* 0x0000000a1d0d7221 */ /* 0x002fe20000000000 */
[----:B--2---:R-:W-:-:S04]  /*06d0*/  SEL R12, R11, RZ, !P1 ;  /* 0x000000ff0b0c7207 */ /* 0x004fc80004800000 */
[----:B------:R-:W-:Y:S01]  /*06e0*/  @!P3 STS [R27+UR4+0x20], R13 ;  /* 0x0000200d1b00b988 */ /* 0x000fe20008000804 */
[----:B------:R-:W-:-:S05]  /*06f0*/  FSEL R9, R12, RZ, !P1 ;  /* 0x000000ff0c097208 */ /* 0x000fca0004800000 */
[----:B------:R-:W1:Y:S02]  /*0700*/  SHFL.BFLY PT, R10, R9, 0x10, 0x1f ;  /* 0x0e001f00090a7f89 */ /* 0x000e6400000e0000 */
[----:B-1----:R-:W-:-:S05]  /*0710*/  FADD R10, R9, R10 ;  /* 0x0000000a090a7221 */ /* 0x002fca0000000000 */
[----:B------:R-:W1:Y:S02]  /*0720*/  SHFL.BFLY PT, R11, R10, 0x8, 0x1f ;  /* 0x0d001f000a0b7f89 */ /* 0x000e6400000e0000 */
[----:B-1----:R-:W-:-:S05]  /*0730*/  FADD R10, R10, R11 ;  /* 0x0000000b0a0a7221 */ /* 0x002fca0000000000 */
[----:B------:R-:W-:Y:S01]  /*0740*/  @!P3 STS [R27+UR4+0x30], R10 ;  /* 0x0000300a1b00b988 */ /* 0x000fe20008000804 */
[----:B------:R-:W-:Y:S06]  /*0750*/  BAR.SYNC.DEFER_BLOCKING 0x0 ;  /* 0x0000000000007b1d */ /* 0x000fec0000010000 */
[----:B------:R-:W1:Y:S04]  /*0760*/  @!P4 LDS R14, [R18+UR4] ;  /* 0x00000004120ec984 */ /* 0x000e680008000800 */
[----:B-1----:R-:W1:Y:S02]  /*0770*/  SHFL.BFLY PT, R11, R14, 0x2, 0x1f ;  /* 0x0c401f000e0b7f89 */ /* 0x002e6400000e0000 */
[----:B-1----:R-:W-:-:S05]  /*0780*/  FADD R11, R14, R11 ;  /* 0x0000000b0e0b7221 */ /* 0x002fca0000000000 */
[----:B------:R-:W1:Y:S02]  /*0790*/  SHFL.BFLY PT, R28, R11, 0x1, 0x1f ;  /* 0x0c201f000b1c7f89 */ /* 0x000e6400000e0000 */
[----:B-1----:R-:W-:Y:S01]  /*07a0*/  FADD R29, R11, R28 ;  /* 0x0000001c0b1d7221 */ /* 0x002fe20000000000 */
[----:B------:R-:W-:-:S04]  /*07b0*/  VIADD R11, R23, UR4 ;  /* 0x00000004170b7c36 */ /* 0x000fc80008000000 */
[----:B------:R5:W-:Y:S01]  /*07c0*/  @P0 STS [R18+UR4], R29 ;  /* 0x0000001d12000988 */ /* 0x000be20008000804 */
[----:B------:R-:W-:Y:S01]  /*07d0*/  IMAD R26, R26, -0xc, R11 ;  /* 0xfffffff41a1a7824 */ /* 0x000fe200078e020b */
[----:B------:R-:W-:Y:S06]  /*07e0*/  BAR.SYNC.DEFER_BLOCKING 0x0 ;  /* 0x0000000000007b1d */ /* 0x000fec0000010000 */
[----:B------:R-:W1:Y:S04]  /*07f0*/  LDS R8, [R23+UR4] ;  /* 0x0000000417087984 */ /* 0x000e680008000800 */
[----:B------:R-:W2:Y:S04]  /*0800*/  LDS R9, [R23+UR4+0x10] ;  /* 0x0000100417097984 */ /* 0x000ea80008000800 */
[----:B------:R-:W3:Y:S04]  /*0810*/  LDS R10, [R23+UR4+0x20] ;  /* 0x00002004170a7984 */ /* 0x000ee80008000800 */
[----:B------:R-:W4:Y:S01]  /*0820*/  LDS R11, [R23+UR4+0x30] ;  /* 0x00003004170b7984 */ /* 0x000f220008000800 */
[----:B-----5:R-:W-:Y:S01]  /*0830*/  SEL R29, R4, RZ, !P1 ;  /* 0x000000ff041d7207 */ /* 0x020fe20004800000 */
[----:B------:R-:W-:Y:S01]  /*0840*/  BAR.SYNC.DEFER_BLOCKING 0x0 ;  /* 0x0000000000007b1d */ /* 0x000fe20000010000 */
[----:B-1----:R-:W-:-:S03]  /*0850*/  FFMA R15, R8, -0.0625, R15 ;  /* 0xbd800000080f7823 */ /* 0x002fc6000000000f */
[----:B------:R-:W-:Y:S01]  /*0860*/  FFMA R4, R8, -0.0625, R29 ;  /* 0xbd80000008047823 */ /* 0x000fe2000000001d */
[----:B------:R-:W-:Y:S01]  /*0870*/  FMUL R14, R15, R15 ;  /* 0x0000000f0f0e7220 */ /* 0x000fe20000400000 */
[----:B--2---:R-:W-:Y:S01]  /*0880*/  FFMA R24, R9, -0.0625, R24 ;  /* 0xbd80000009187823 */ /* 0x004fe20000000018 */
[----:B---3--:R-:W-:-:S03]  /*0890*/  FFMA R29, R10, -0.0625, R25 ;  /* 0xbd8000000a1d7823 */ /* 0x008fc60000000019 */
[----:B------:R-:W-:Y:S01]  /*08a0*/  FSEL R14, R14, RZ, !P1 ;  /* 0x000000ff0e0e7208 */ /* 0x000fe20004800000 */
[----:B------:R-:W-:Y:S01]  /*08b0*/  FMUL R24, R24, R24 ;  /* 0x0000001818187220 */ /* 0x000fe20000400000 */
[----:B------:R-:W-:Y:S01]  /*08c0*/  LOP3.LUT R25, R2, 0x1f, RZ, 0xc0, !PT ;  /* 0x0000001f02197812 */ /* 0x000fe200078ec0ff */
[----:B------:R-:W-:Y:S01]  /*08d0*/  FMUL R29, R29, R29 ;  /* 0x0000001d1d1d7220 */ /* 0x000fe20000400000 */
[----:B----4-:R-:W-:Y:S01]  /*08e0*/  FFMA R12, R11, -0.0625, R12 ;  /* 0xbd8000000b0c7823 */ /* 0x010fe2000000000c */
[----:B------:R-:W1:Y:S01]  /*08f0*/  SHFL.BFLY PT, R13, R14, 0x10, 0x1f ;  /* 0x0e001f000e0d7f89 */ /* 0x000e6200000e0000 */
[----:B------:R-:W-:Y:S02]  /*0900*/  FSEL R24, R24, RZ, !P1 ;  /* 0x000000ff18187208 */ /* 0x000fe40004800000 */
[----:B------:R-:W-:Y:S01]  /*0910*/  FSEL R29, R29, RZ, !P1 ;  /* 0x000000ff1d1d7208 */ /* 0x000fe20004800000 */
[----:B------:R-:W-:Y:S01]  /*0920*/  FMUL R12, R12, R12 ;  /* 0x0000000c0c0c7220 */ /* 0x000fe20000400000 */
[----:B------:R-:W-:Y:S04]  /*0930*/  STS.128 [R26], R8 ;  /* 0x000000081a007388 */ /* 0x000fe80000000c00 */
[----:B------:R-:W-:Y:S01]  /*0940*/  FSEL R12, R12, RZ, !P1 ;  /* 0x000000ff0c0c7208 */ /* 0x000fe20004800000 */
[----:B-1----:R-:W-:-:S02]  /*0950*/  FADD R15, R14, R13 ;  /* 0x0000000d0e0f7221 */ /* 0x002fc40000000000 */
[----:B------:R-:W1:Y:S04]  /*0960*/  SHFL.BFLY PT, R13, R24, 0x10, 0x1f ;  /* 0x0e001f00180d7f89 */ /* 0x000e6800000e0000 */
[----:B------:R-:W2:Y:S01]  /*0970*/  SHFL.BFLY PT, R14, R15, 0x8, 0x1f ;  /* 0x0d001f000f0e7f89 */ /* 0x000ea200000e0000 */
[----:B-1----:R-:W-:Y:S01]  /*0980*/  FADD R28, R24, R13 ;  /* 0x0000000d181c7221 */ /* 0x002fe20000000000 */
[----:B------:R-:W-:Y:S01]  /*0990*/  LEA R24, R25, UR4, 0x2 ;  /* 0x0000000419187c11 */ /* 0x000fe2000f8e10ff */
[----:B------:R-:W-:Y:S01]  /*09a0*/  BAR.SYNC.DEFER_BLOCKING 0x0 ;  /* 0x0000000000007b1d */ /* 0x000fe20000010000 */
[----:B--2---:R-:W-:-:S05]  /*09b0*/  FADD R14, R15, R14 ;  /* 0x0000000e0f0e7221 */ /* 0x004fca0000000000 */
[----:B------:R-:W1:Y:S04]  /*09c0*/  SHFL.BFLY PT, R13, R28, 0x8, 0x1f ;  /* 0x0d001f001c0d7f89 */ /* 0x000e6800000e0000 */
[----:B------:R-:W-:Y:S01]  /*09d0*/  LDS R8, [R24] ;  /* 0x0000000018087984 */ /* 0x000fe20000000800 */
[----:B------:R-:W-:Y:S01]  /*09e0*/  BAR.SYNC.DEFER_BLOCKING 0x0 ;  /* 0x0000000000007b1d */ /* 0x000fe20000010000 */
[----:B-1----:R-:W-:-:S05]  /*09f0*/  FADD R13, R28, R13 ;  /* 0x0000000d1c0d7221 */ /* 0x002fca0000000000 */
[----:B------:R-:W1:Y:S04]  /*0a00*/  SHFL.BFLY PT, R28, R29, 0x10, 0x1f ;  /* 0x0e001f001d1c7f89 */ /* 0x000e6800000e0000 */
[----:B------:R-:W-:Y:S04]  /*0a10*/  @!P3 STS [R27+UR4], R14 ;  /* 0x0000000e1b00b988 */ /* 0x000fe80008000804 */
[----:B------:R-:W-:Y:S01]  /*0a20*/  @!P3 STS [R27+UR4+0x10], R13 ;  /* 0x0000100d1b00b988 */ /* 0x000fe20008000804 */
[----:B-1----:R-:W-:-:S05]  /*0a30*/  FADD R28, R29, R28 ;  /* 0x0000001c1d1c7221 */ /* 0x002fca0000000000 */
[----:B------:R-:W1:Y:S02]  /*0a40*/  SHFL.BFLY PT, R15, R28, 0x8, 0x1f ;  /* 0x0d001f001c0f7f89 */ /* 0x000e6400000e0000 */
[----:B-1----:R-:W-:Y:S02]  /*0a50*/  FADD R28, R28, R15 ;  /* 0x0000000f1c1c7221 */ /* 0x002fe40000000000 */
[----:B------:R-:W1:Y:S04]  /*0a60*/  SHFL.BFLY PT, R15, R12, 0x10, 0x1f ;  /* 0x0e001f000c0f7f89 */ /* 0x000e6800000e0000 */
[----:B------:R2:W-:Y:S02]  /*0a70*/  @!P3 STS [R27+UR4+0x20], R28 ;  /* 0x0000201c1b00b988 */ /* 0x0005e40008000804 */
[----:B--2---:R-:W2:Y:S01]  /*0a80*/  S2R R28, SR_TID.X ;  /* 0x00000000001c7919 */ /* 0x004ea20000002100 */
[----:B-1----:R-:W-:-:S05]  /*0a90*/  FADD R15, R12, R15 ;  /* 0x0000000f0c0f7221 */ /* 0x002fca0000000000 */
[----:B------:R-:W1:Y:S01]  /*0aa0*/  SHFL.BFLY PT, R25, R15, 0x8, 0x1f ;  /* 0x0d001f000f197f89 */ /* 0x000e6200000e0000 */
[----:B--2---:R-:W-:-:S05]  /*0ab0*/  IMAD.SHL.U32 R28, R28, 0x10, RZ ;  /* 0x000000101c1c7824 */ /* 0x004fca00078e00ff */
[----:B------:R-:W-:Y:S01]  /*0ac0*/  LOP3.LUT R28, R28, 0x7f0, RZ, 0xc0, !PT ;  /* 0x000007f01c1c7812 */ /* 0x000fe200078ec0ff */
[----:B-1----:R-:W-:-:S05]  /*0ad0*/  FADD R14, R15, R25 ;  /* 0x000000190f0e7221 */ /* 0x002fca0000000000 */
[----:B------:R1:W-:Y:S01]  /*0ae0*/  @!P3 STS [R27+UR4+0x30], R14 ;  /* 0x0000300e1b00b988 */ /* 0x0003e20008000804 */
[----:B------:R-:W-:Y:S01]  /*0af0*/  BAR.SYNC.DEFER_BLOCKING 0x0 ;  /* 0x0000000000007b1d */ /* 0x000fe20000010000 */
[----:B-1----:R-:W-:-:S05]  /*0b00*/  IMAD.MOV.U32 R27, RZ, RZ, 0x3d800000 ;  /* 0x3d800000ff1b7424 */ /* 0x002fca00078e00ff */
[----:B------:R-:W1:Y:S04]  /*0b10*/  @!P4 LDS R16, [R18+UR4] ;  /* 0x000000041210c984 */ /* 0x000e680008000800 */
[----:B-1----:R-:W1:Y:S02]  /*0b20*/  SHFL.BFLY PT, R25, R16, 0x2, 0x1f ;  /* 0x0c401f0010197f89 */ /* 0x002e6400000e0000 */
[----:B-1----:R-:W-:Y:S01]  /*0b30*/  FADD R25, R16, R25 ;  /* 0x0000001910197221 */ /* 0x002fe20000000000 */
[----:B------:R-:W-:-:S04]  /*0b40*/  LOP3.LUT R16, R2, 0x70, RZ, 0xc0, !PT ;  /* 0x0000007002107812 */ /* 0x000fc800078ec0ff */
[----:B------:R-:W1:Y:S02]  /*0b50*/  SHFL.BFLY PT, R12, R25, 0x1, 0x1f ;  /* 0x0c201f00190c7f89 */ /* 0x000e6400000e0000 */
[----:B-1----:R-:W-:Y:S01]  /*0b60*/  FADD R29, R25, R12 ;  /* 0x0000000c191d7221 */ /* 0x002fe20000000000 */
[----:B------:R-:W-:-:S04]  /*0b70*/  SHF.R.U32.HI R25, RZ, 0x3, R16 ;  /* 0x00000003ff197819 */ /* 0x000fc80000011610 */
[----:B------:R1:W-:Y:S01]  /*0b80*/  @P0 STS [R18+UR4], R29 ;  /* 0x0000001d12000988 */ /* 0x0003e20008000804 */
[----:B------:R-:W-:Y:S01]  /*0b90*/  BAR.SYNC.DEFER_BLOCKING 0x0 ;  /* 0x0000000000007b1d */ /* 0x000fe20000010000 */
[----:B------:R-:W-:-:S04]  /*0ba0*/  ISETP.GE.AND P0, PT, R3, 0x400, PT ;  /* 0x000004000300780c */ /* 0x000fc80003f06270 */
[----:B------:R-:W-:Y:S02]  /*0bb0*/  ISETP.EQ.AND P0, PT, R22, RZ, !P0 ;  /* 0x000000ff1600720c */ /* 0x000fe40004702270 */
[----:B-1----:R-:W-:Y:S02]  /*0bc0*/  SHF.R.U32.HI R18, RZ, 0x3, R2 ;  /* 0x00000003ff127819 */ /* 0x002fe40000011602 */
[----:B------:R-:W-:Y:S02]  /*0bd0*/  SEL R29, R6, RZ, !P1 ;  /* 0x000000ff061d7207 */ /* 0x000fe40004800000 */
[----:B------:R-:W-:Y:S02]  /*0be0*/  SGXT.U32 R18, R18, 0x1 ;  /* 0x000000011212781a */ /* 0x000fe40000000000 */
[----:B------:R-:W-:Y:S01]  /*0bf0*/  SEL R6, R7, RZ, !P1 ;  /* 0x000000ff07067207 */ /* 0x000fe20004800000 */
[----:B------:R-:W-:Y:S01]  /*0c00*/  FFMA R10, R10, -0.0625, R29 ;  /* 0xbd8000000a0a7823 */ /* 0x000fe2000000001d */
[----:B------:R-:W-:-:S02]  /*0c10*/  LOP3.LUT R25, R25, R18, RZ, 0xfc, !PT ;  /* 0x0000001219197212 */ /* 0x000fc400078efcff */
[----:B------:R-:W-:Y:S01]  /*0c20*/  LOP3.LUT R18, R2, 0x7c, RZ, 0xc0, !PT ;  /* 0x0000007c02127812 */ /* 0x000fe200078ec0ff */
[----:B------:R-:W-:Y:S02]  /*0c30*/  FFMA R11, R11, -0.0625, R6 ;  /* 0xbd8000000b0b7823 */ /* 0x000fe40000000006 */
[----:B------:R-:W1:Y:S01]  /*0c40*/  LDC.64 R6, c[0x0][0x230] ;  /* 0x00008c00ff067b82 */ /* 0x000e620000000a00 */
[----:B------:R-:W2:Y:S04]  /*0c50*/  LDS R12, [R23+UR4] ;  /* 0x00000004170c7984 */ /* 0x000ea80008000800 */
[----:B------:R-:W3:Y:S04]  /*0c60*/  LDS R13, [R23+UR4+0x10] ;  /* 0x00001004170d7984 */ /* 0x000ee80008000800 */
[----:B------:R-:W-:Y:S04]  /*0c70*/  LDS R14, [R23+UR4+0x20] ;  /* 0x00002004170e7984 */ /* 0x000fe80008000800 */
[----:B------:R4:W5:Y:S01]  /*0c80*/  LDS R15, [R23+UR4+0x30] ;  /* 0x00003004170f7984 */ /* 0x0009620008000800 */
[----:B------:R-:W-:Y:S01]  /*0c90*/  BAR.SYNC.DEFER_BLOCKING 0x0 ;  /* 0x0000000000007b1d */ /* 0x000fe20000010000 */
[----:B----4-:R-:W-:Y:S01]  /*0ca0*/  LEA R23, R18, UR4, 0x2 ;  /* 0x0000000412177c11 */ /* 0x010fe2000f8e10ff */
[----:B-1----:R-:W-:-:S04]  /*0cb0*/  IMAD.WIDE R6, R0, 0x4, R6 ;  /* 0x0000000400067825 */ /* 0x002fc800078e0206 */
[----:B------:R-:W-:Y:S02]  /*0cc0*/  IMAD.IADD R23, R28, 0x1, R23 ;  /* 0x000000011c177824 */ /* 0x000fe400078e0217 */
[-C--:B--2---:R-:W-:Y:S01]  /*0cd0*/  FFMA R16, R12, R27.reuse, 9.9999997473787516356e-06 ;  /* 0x3727c5ac0c107423 */ /* 0x084fe2000000001b */
[----:B---3--:R-:W-:-:S05]  /*0ce0*/  FFMA R18, R13, R27, 9.9999997473787516356e-06 ;  /* 0x3727c5ac0d127423 */ /* 0x008fca000000001b */
[----:B------:R-:W1:Y:S01]  /*0cf0*/  MUFU.RSQ R16, R16 ;  /* 0x0000001000107308 */ /* 0x000e620000001400 */
[----:B-----5:R2:W-:Y:S07]  /*0d00*/  STS.128 [R26], R12 ;  /* 0x0000000c1a007388 */ /* 0x0205ee0000000c00 */
[----:B------:R-:W3:Y:S01]  /*0d10*/  MUFU.RSQ R18, R18 ;  /* 0x0000001200127308 */ /* 0x000ee20000001400 */
[----:B------:R-:W-:Y:S01]  /*0d20*/  BAR.SYNC.DEFER_BLOCKING 0x0 ;  /* 0x0000000000007b1d */ /* 0x000fe20000010000 */
[----:B-1----:R-:W-:-:S07]  /*0d30*/  FFMA R4, R16, R4, R17 ;  /* 0x0000000410047223 */ /* 0x002fce0000000011 */
[----:B--2---:R-:W1:Y:S01]  /*0d40*/  LDC.64 R12, c[0x0][0x228] ;  /* 0x00008a00ff0c7b82 */ /* 0x004e620000000a00 */
[-C--:B------:R-:W-:Y:S01]  /*0d50*/  FFMA R26, R14, R27.reuse, 9.9999997473787516356e-06 ;  /* 0x3727c5ac0e1a7423 */ /* 0x080fe2000000001b */
[----:B------:R-:W-:-:S03]  /*0d60*/  FFMA R14, R15, R27, 9.9999997473787516356e-06 ;  /* 0x3727c5ac0f0e7423 */ /* 0x000fc6000000001b */
[----:B------:R2:W4:Y:S01]  /*0d70*/  MUFU.RSQ R15, R26 ;  /* 0x0000001a000f7308 */ /* 0x0005220000001400 */
[----:B------:R-:W5:Y:S01]  /*0d80*/  LDS R24, [R24] ;  /* 0x0000000018187984 */ /* 0x000f620000000800 */
[----:B--2---:R-:W-:-:S05]  /*0d90*/  SEL R26, R5, RZ, !P1 ;  /* 0x000000ff051a7207 */ /* 0x004fca0004800000 */
[----:B------:R-:W-:-:S04]  /*0da0*/  FFMA R9, R9, -0.0625, R26 ;  /* 0xbd80000009097823 */ /* 0x000fc8000000001a */
[----:B---3--:R-:W-:Y:S01]  /*0db0*/  FFMA R18, R18, R9, R21 ;  /* 0x0000000912127223 */ /* 0x008fe20000000015 */
[----:B-1----:R-:W-:-:S04]  /*0dc0*/  IMAD.WIDE R12, R3, 0x4, R12 ;  /* 0x00000004030c7825 */ /* 0x002fc800078e020c */
[----:B-----5:R-:W-:Y:S01]  /*0dd0*/  FFMA R24, R24, R27, 9.9999997473787516356e-06 ;  /* 0x3727c5ac18187423 */ /* 0x020fe2000000001b */
[----:B------:R-:W-:Y:S02]  /*0de0*/  IMAD.SHL.U32 R27, R2, 0x40, RZ ;  /* 0x00000040021b7824 */ /* 0x000fe400078e00ff */
[----:B------:R4:W1:Y:S03]  /*0df0*/  MUFU.RSQ R2, R14 ;  /* 0x0000000e00027308 */ /* 0x0008660000001400 */
[----:B------:R-:W-:-:S04]  /*0e00*/  LOP3.LUT R28, R27, 0x1c0, RZ, 0xc0, !PT ;  /* 0x000001c01b1c7812 */ /* 0x000fc800078ec0ff */
[----:B------:R-:W-:Y:S01]  /*0e10*/  LOP3.LUT R22, R25, R28, RZ, 0xfc, !PT ;  /* 0x0000001c19167212 */ /* 0x000fe200078efcff */
[----:B------:R-:W-:Y:S01]  /*0e20*/  VIADD R27, R28, UR4 ;  /* 0x000000041c1b7c36 */ /* 0x000fe20008000000 */
[----:B------:R-:W2:Y:S01]  /*0e30*/  MUFU.RSQ R25, R24 ;  /* 0x0000001800197308 */ /* 0x000ea20000001400 */
[----:B----4-:R-:W-:Y:S02]  /*0e40*/  FFMA R14, R15, R10, R20 ;  /* 0x0000000a0f0e7223 */ /* 0x010fe40000000014 */
[----:B------:R-:W-:Y:S02]  /*0e50*/  IMAD R5, R22, 0x4, R27 ;  /* 0x0000000416057824 */ /* 0x000fe400078e021b */
[----:B-1----:R-:W-:Y:S02]  /*0e60*/  FFMA R16, R2, R11, R19 ;  /* 0x0000000b02107223 */ /* 0x002fe40000000013 */
[----:B------:R-:W1:Y:S01]  /*0e70*/  LDC.64 R10, c[0x0][0x220] ;  /* 0x00008800ff0a7b82 */ /* 0x000e620000000a00 */
[----:B--2---:R-:W-:Y:S07]  /*0e80*/  @P0 STG.E desc[UR6][R12.64], R25 ;  /* 0x000000190c000986 */ /* 0x004fee000c101906 */
[----:B------:R-:W-:Y:S01]  /*0e90*/  BAR.SYNC.DEFER_BLOCKING 0x0 ;  /* 0x0000000000007b1d */ /* 0x000fe20000010000 */
[----:B-1----:R-:W-:-:S05]  /*0ea0*/  IMAD.WIDE R2, R3, 0x4, R10 ;  /* 0x0000000403027825 */ /* 0x002fca00078e020a */
[----:B------:R-:W-:Y:S04]  /*0eb0*/  STS [R5], R4 ;  /* 0x0000000405007388 */ /* 0x000fe80000000800 */
[----:B------:R-:W-:Y:S04]  /*0ec0*/  STS [R5+0x50], R18 ;  /* 0x0000501205007388 */ /* 0x000fe80000000800 */
[----:B------:R-:W-:Y:S04]  /*0ed0*/  STS [R5+0xa0], R14 ;  /* 0x0000a00e05007388 */ /* 0x000fe80000000800 */
[----:B------:R-:W-:Y:S01]  /*0ee0*/  STS [R5+0xf0], R16 ;  /* 0x0000f01005007388 */ /* 0x000fe20000000800 */
[----:B------:R-:W-:Y:S06]  /*0ef0*/  BAR.SYNC.DEFER_BLOCKING 0x0 ;  /* 0x0000000000007b1d */ /* 0x000fec0000010000 */
[----:B------:R-:W1:Y:S04]  /*0f00*/  LDS.128 R20, [R23] ;  /* 0x0000000017147984 */ /* 0x000e680000000c00 */
[----:B-1----:R1:W-:Y:S01]  /*0f10*/  @!P2 STG.E.128 desc[UR6][R6.64], R20 ;  /* 0x000000140600a986 */ /* 0x0023e2000c101d06 */
[----:B------:R-:W-:Y:S05]  /*0f20*/  @!P0 EXIT ;  /* 0x000000000000894d */ /* 0x000fea0003800000 */
[----:B------:R-:W-:-:S05]  /*0f30*/  FMUL R5, R8, 0.0625 ;  /* 0x3d80000008057820 */ /* 0x000fca0000400000 */
[----:B------:R-:W-:Y:S01]  /*0f40*/  STG.E desc[UR6][R2.64], R5 ;  /* 0x0000000502007986 */ /* 0x000fe2000c101906 */
[----:B------:R-:W-:Y:S05]  /*0f50*/  EXIT ;  /* 0x000000000000794d */ /* 0x000fea0003800000 */
.L_x_0:
[----:B------:R-:W-:-:S00]  /*0f60*/  BRA `(.L_x_0) ;  /* 0xfffffffc00fc7947 */ /* 0x000fc0000383ffff */
[----:B------:R-:W-:-:S00]  /*0f70*/  NOP ;  /* 0x0000000000007918 */ /* 0x000fc00000000000 */
        /* <DEDUP_REMOVED lines=8> */
.L_x_1:


//--------------------- .nv.global.init           --------------------------
	.section	.nv.global.init,"aw",@progbits
.nv.global.init:
	.type		_$_str,@object
	.size		_$_str,(.L_0 - _$_str)
_$_str:
        /*0000*/ 	.byte	0x5f, 0x5f, 0x43, 0x55, 0x44, 0x41, 0x5f, 0x46, 0x54, 0x5a, 0x00
.L_0:


//--------------------- .nv.shared.triton_per_fused__native_batch_norm_legit_add_6 --------------------------
	.section	.nv.shared.triton_per_fused__native_batch_norm_legit_add_6,"aw",@nobits
	.sectionflags	@""
	.align	16
	.zero		1024


//--------------------- .nv.constant0.triton_per_fused__native_batch_norm_legit_add_6 --------------------------
	.section	.nv.constant0.triton_per_fused__native_batch_norm_legit_add_6,"a",@progbits
	.sectionflags	@""
	.align	4
.nv.constant0.triton_per_fused__native_batch_norm_legit_add_6:
	.zero		576
